	.headerflags	@"EF_CUDA_TEXMODE_UNIFIED EF_CUDA_64BIT_ADDRESS EF_CUDA_ACCELERATORS EF_CUDA_SM90 EF_CUDA_VIRTUAL_SM(EF_CUDA_SM90)"
	.elftype	@"ET_EXEC"


//--------------------- .nv.info                  --------------------------
	.section	.nv.info,"",@"SHT_CUDA_INFO"
	.align	4


	//----- nvinfo : EIATTR_REGCOUNT
	.align		4
        /*0000*/ 	.byte	0x04, 0x2f
        /*0002*/ 	.short	(.L_3 - .L_2)
	.align		4
.L_2:
        /*0004*/ 	.word	index@(triton_poi_fused__native_batch_norm_legit_no_training_relu_47)
        /*0008*/ 	.word	0x0000001a


	//----- nvinfo : EIATTR_MIN_STACK_SIZE
	.align		4
.L_3:
        /*000c*/ 	.byte	0x04, 0x12
        /*000e*/ 	.short	(.L_5 - .L_4)
	.align		4
.L_4:
        /*0010*/ 	.word	index@(triton_poi_fused__native_batch_norm_legit_no_training_relu_47)
        /*0014*/ 	.word	0x00000000


	//----- nvinfo : EIATTR_FRAME_SIZE
	.align		4
.L_5:
        /*0018*/ 	.byte	0x04, 0x11
        /*001a*/ 	.short	(.L_7 - .L_6)
	.align		4
.L_6:
        /*001c*/ 	.word	index@(triton_poi_fused__native_batch_norm_legit_no_training_relu_47)
        /*0020*/ 	.word	0x00000000


	//----- nvinfo : EIATTR_MIN_STACK_SIZE
	.align		4
.L_7:
        /*0024*/ 	.byte	0x04, 0x12
        /*0026*/ 	.short	(.L_9 - .L_8)
	.align		4
.L_8:
        /*0028*/ 	.word	index@(triton_poi_fused__native_batch_norm_legit_no_training_relu_47)
        /*002c*/ 	.word	0x00000000
.L_9:


//--------------------- .nv.info.triton_poi_fused__native_batch_norm_legit_no_training_relu_47 --------------------------
	.section	.nv.info.triton_poi_fused__native_batch_norm_legit_no_training_relu_47,"",@"SHT_CUDA_INFO"
	.sectionflags	@""
	.align	4


	//----- nvinfo : EIATTR_CUDA_API_VERSION
	.align		4
        /*0000*/ 	.byte	0x04, 0x37
        /*0002*/ 	.short	(.L_11 - .L_10)
.L_10:
        /*0004*/ 	.word	0x0000007c


	//----- nvinfo : EIATTR_KPARAM_INFO
	.align		4
.L_11:
        /*0008*/ 	.byte	0x04, 0x17
        /*000a*/ 	.short	(.L_13 - .L_12)
.L_12:
        /*000c*/ 	.word	0x00000000
        /*0010*/ 	.short	0x0007
        /*0012*/ 	.short	0x0034
        /*0014*/ 	.byte	0x00, 0xf0, 0x11, 0x00


	//----- nvinfo : EIATTR_KPARAM_INFO
	.align		4
.L_13:
        /*0018*/ 	.byte	0x04, 0x17
        /*001a*/ 	.short	(.L_15 - .L_14)
.L_14:
        /*001c*/ 	.word	0x00000000
        /*0020*/ 	.short	0x0006
        /*0022*/ 	.short	0x0030
        /*0024*/ 	.byte	0x00, 0xf0, 0x11, 0x00


	//----- nvinfo : EIATTR_KPARAM_INFO
	.align		4
.L_15:
        /*0028*/ 	.byte	0x04, 0x17
        /*002a*/ 	.short	(.L_17 - .L_16)
.L_16:
        /*002c*/ 	.word	0x00000000
        /*0030*/ 	.short	0x0005
        /*0032*/ 	.short	0x0028
        /*0034*/ 	.byte	0x00, 0xf4, 0x21, 0x00


	//----- nvinfo : EIATTR_KPARAM_INFO
	.align		4
.L_17:
        /*0038*/ 	.byte	0x04, 0x17
        /*003a*/ 	.short	(.L_19 - .L_18)
.L_18:
        /*003c*/ 	.word	0x00000000
        /*0040*/ 	.short	0x0004
        /*0042*/ 	.short	0x0020
        /*0044*/ 	.byte	0x00, 0xf4, 0x21, 0x00


	//----- nvinfo : EIATTR_KPARAM_INFO
	.align		4
.L_19:
        /*0048*/ 	.byte	0x04, 0x17
        /*004a*/ 	.short	(.L_21 - .L_20)
.L_20:
        /*004c*/ 	.word	0x00000000
        /*0050*/ 	.short	0x0003
        /*0052*/ 	.short	0x0018
        /*0054*/ 	.byte	0x00, 0xf4, 0x21, 0x00


	//----- nvinfo : EIATTR_KPARAM_INFO
	.align		4
.L_21:
        /*0058*/ 	.byte	0x04, 0x17
        /*005a*/ 	.short	(.L_23 - .L_22)
.L_22:
        /*005c*/ 	.word	0x00000000
        /*0060*/ 	.short	0x0002
        /*0062*/ 	.short	0x0010
        /*0064*/ 	.byte	0x00, 0xf4, 0x21, 0x00


	//----- nvinfo : EIATTR_KPARAM_INFO
	.align		4
.L_23:
        /*0068*/ 	.byte	0x04, 0x17
        /*006a*/ 	.short	(.L_25 - .L_24)
.L_24:
        /*006c*/ 	.word	0x00000000
        /*0070*/ 	.short	0x0001
        /*0072*/ 	.short	0x0008
        /*0074*/ 	.byte	0x00, 0xf4, 0x21, 0x00


	//----- nvinfo : EIATTR_KPARAM_INFO
	.align		4
.L_25:
        /*0078*/ 	.byte	0x04, 0x17
        /*007a*/ 	.short	(.L_27 - .L_26)
.L_26:
        /*007c*/ 	.word	0x00000000
        /*0080*/ 	.short	0x0000
        /*0082*/ 	.short	0x0000
        /*0084*/ 	.byte	0x00, 0xf4, 0x21, 0x00


	//----- nvinfo : EIATTR_SPARSE_MMA_MASK
	.align		4
.L_27:
        /*0088*/ 	.byte	0x03, 0x50
        /*008a*/ 	.short	0x0000


	//----- nvinfo : EIATTR_MAXREG_COUNT
	.align		4
        /*008c*/ 	.byte	0x03, 0x1b
        /*008e*/ 	.short	0x00ff


	//----- nvinfo : EIATTR_EXIT_INSTR_OFFSETS
	.align		4
        /*0090*/ 	.byte	0x04, 0x1c
        /*0092*/ 	.short	(.L_29 - .L_28)


	//   ....[0]....
.L_28:
        /*0094*/ 	.word	0x000005c0


	//   ....[1]....
        /*0098*/ 	.word	0x00000680


	//----- nvinfo : EIATTR_REQNTID
	.align		4
.L_29:
        /*009c*/ 	.byte	0x04, 0x10
        /*009e*/ 	.short	(.L_31 - .L_30)
.L_30:
        /*00a0*/ 	.word	0x00000080
        /*00a4*/ 	.word	0x00000001
        /*00a8*/ 	.word	0x00000001


	//----- nvinfo : EIATTR_CBANK_PARAM_SIZE
	.align		4
.L_31:
        /*00ac*/ 	.byte	0x03, 0x19
        /*00ae*/ 	.short	0x0038


	//----- nvinfo : EIATTR_PARAM_CBANK
	.align		4
        /*00b0*/ 	.byte	0x04, 0x0a
        /*00b2*/ 	.short	(.L_33 - .L_32)
	.align		4
.L_32:
        /*00b4*/ 	.word	index@(.nv.constant0.triton_poi_fused__native_batch_norm_legit_no_training_relu_47)
        /*00b8*/ 	.short	0x0210
        /*00ba*/ 	.short	0x0038


	//----- nvinfo : EIATTR_SW_WAR
	.align		4
.L_33:
        /*00bc*/ 	.byte	0x04, 0x36
        /*00be*/ 	.short	(.L_35 - .L_34)
.L_34:
        /*00c0*/ 	.word	0x00000008
.L_35:


//--------------------- .nv.callgraph             --------------------------
	.section	.nv.callgraph,"",@"SHT_CUDA_CALLGRAPH"
	.align	4
	.sectionentsize	8
	.align		4
        /*0000*/ 	.word	0x00000000
	.align		4
        /*0004*/ 	.word	0xffffffff
	.align		4
        /*0008*/ 	.word	0x00000000
	.align		4
        /*000c*/ 	.word	0xfffffffe
	.align		4
        /*0010*/ 	.word	0x00000000
	.align		4
        /*0014*/ 	.word	0xfffffffd
	.align		4
        /*0018*/ 	.word	0x00000000
	.align		4
        /*001c*/ 	.word	0xfffffffc


//--------------------- .nv.constant4             --------------------------
	.section	.nv.constant4,"a",@progbits
	.align	8
	.align		8
.nv.constant4:
        /*0000*/ 	.dword	_$_str
	.align		8
        /*0008*/ 	.dword	_$_str_$_2


//--------------------- .text.triton_poi_fused__native_batch_norm_legit_no_training_relu_47 --------------------------
	.section	.text.triton_poi_fused__native_batch_norm_legit_no_training_relu_47,"ax",@progbits
	.sectionflags	@"SHF_BARRIERS=1"
	.align	128
        .global         triton_poi_fused__native_batch_norm_legit_no_training_relu_47
        .type           triton_poi_fused__native_batch_norm_legit_no_training_relu_47,@function
        .size           triton_poi_fused__native_batch_norm_legit_no_training_relu_47,(.L_x_1 - triton_poi_fused__native_batch_norm_legit_no_training_relu_47)
        .other          triton_poi_fused__native_batch_norm_legit_no_training_relu_47,@"STO_CUDA_ENTRY STV_DEFAULT"
triton_poi_fused__native_batch_norm_legit_no_training_relu_47:
.text.triton_poi_fused__native_batch_norm_legit_no_training_relu_47:
[----:B------:R-:W0:Y:S01]  /*0000*/  LDC R1, c[0x0][0x28] ;  /* 0x00000a00ff017b82 */ /* 0x000e220000000800 */
[----:B------:R-:W1:Y:S07]  /*0010*/  S2R R0, SR_CTAID.Y ;  /* 0x0000000000007919 */ /* 0x000e6e0000002600 */
[----:B------:R-:W2:Y:S01]  /*0020*/  LDC.64 R6, c[0x0][0x220] ;  /* 0x00008800ff067b82 */ /* 0x000ea20000000a00 */
[----:B------:R-:W-:Y:S01]  /*0030*/  ULDC.64 UR6, c[0x0][0x208] ;  /* 0x0000820000067ab9 */ /* 0x000fe20000000a00 */
[----:B------:R-:W3:Y:S01]  /*0040*/  S2R R12, SR_TID.X ;  /* 0x00000000000c7919 */ /* 0x000ee20000002100 */
[----:B------:R-:W4:Y:S05]  /*0050*/  S2R R14, SR_CTAID.X ;  /* 0x00000000000e7919 */ /* 0x000f2a0000002500 */
[----:B------:R-:W5:Y:S08]  /*0060*/  LDC.64 R4, c[0x0][0x210] ;  /* 0x00008400ff047b82 */ /* 0x000f700000000a00 */
[----:B------:R-:W4:Y:S08]  /*0070*/  LDC.64 R18, c[0x0][0x218] ;  /* 0x00008600ff127b82 */ /* 0x000f300000000a00 */
[----:B------:R-:W5:Y:S01]  /*0080*/  LDC.64 R10, c[0x0][0x228] ;  /* 0x00008a00ff0a7b82 */ /* 0x000f620000000a00 */
[----:B-1----:R-:W-:-:S02]  /*0090*/  IMAD.SHL.U32 R0, R0, 0x40, RZ ;  /* 0x0000004000007824 */ /* 0x002fc400078e00ff */
[----:B---3--:R-:W-:-:S05]  /*00a0*/  IMAD.SHL.U32 R13, R12, 0x2, RZ ;  /* 0x000000020c0d7824 */ /* 0x008fca00078e00ff */
[----:B------:R-:W-:-:S04]  /*00b0*/  LOP3.LUT R16, R0, 0x3e, R13, 0xf8, !PT ;  /* 0x0000003e00107812 */ /* 0x000fc800078ef80d */
[C---:B------:R-:W-:Y:S01]  /*00c0*/  ISETP.GE.AND P1, PT, R16.reuse, 0x500, PT ;  /* 0x000005001000780c */ /* 0x040fe20003f26270 */
[----:B------:R-:W-:-:S05]  /*00d0*/  IMAD.HI R2, R16, 0x66666667, RZ ;  /* 0x6666666710027827 */ /* 0x000fca00078e02ff */
[----:B------:R-:W-:-:S04]  /*00e0*/  SHF.R.U32.HI R3, RZ, 0x1f, R2 ;  /* 0x0000001fff037819 */ /* 0x000fc80000011602 */
[----:B------:R-:W-:Y:S02]  /*00f0*/  LEA.HI.SX32 R21, R2, R3, 0x19 ;  /* 0x0000000302157211 */ /* 0x000fe400078fcaff */
[----:B------:R-:W-:-:S03]  /*0100*/  CS2R R2, SRZ ;  /* 0x0000000000027805 */ /* 0x000fc6000001ff00 */
[----:B------:R-:W-:-:S04]  /*0110*/  IMAD R17, R21, -0x140, R16 ;  /* 0xfffffec015117824 */ /* 0x000fc800078e0210 */
[----:B--2---:R-:W-:-:S05]  /*0120*/  IMAD.WIDE R6, R17, 0x4, R6 ;  /* 0x0000000411067825 */ /* 0x004fca00078e0206 */
[----:B------:R1:W2:Y:S01]  /*0130*/  @!P1 LDG.E.EL.64 R2, desc[UR6][R6.64] ;  /* 0x0000000606029981 */ /* 0x0002a2000c2e1b00 */
[----:B------:R-:W-:Y:S01]  /*0140*/  SHF.R.U32.HI R15, RZ, 0x5, R12 ;  /* 0x00000005ff0f7819 */ /* 0x000fe2000001160c */
[----:B----4-:R-:W-:Y:S02]  /*0150*/  IMAD.SHL.U32 R14, R14, 0x4, RZ ;  /* 0x000000040e0e7824 */ /* 0x010fe400078e00ff */
[----:B0-----:R-:W-:Y:S01]  /*0160*/  IMAD.WIDE R18, R17, 0x4, R18 ;  /* 0x0000000411127825 */ /* 0x001fe200078e0212 */
[----:B------:R-:W-:-:S04]  /*0170*/  SGXT.U32 R15, R15, 0x2 ;  /* 0x000000020f0f781a */ /* 0x000fc80000000000 */
[----:B------:R-:W-:Y:S02]  /*0180*/  LOP3.LUT R8, R14, R15, RZ, 0xfc, !PT ;  /* 0x0000000f0e087212 */ /* 0x000fe400078efcff */
[----:B-1----:R-:W-:Y:S02]  /*0190*/  CS2R R6, SRZ ;  /* 0x0000000000067805 */ /* 0x002fe4000001ff00 */
[C---:B------:R-:W-:Y:S01]  /*01a0*/  ISETP.GE.AND P0, PT, R8.reuse, 0x4, PT ;  /* 0x000000040800780c */ /* 0x040fe20003f06270 */
[----:B------:R-:W-:Y:S02]  /*01b0*/  IMAD R20, R8, 0x140, R17 ;  /* 0x0000014008147824 */ /* 0x000fe400078e0211 */
[----:B------:R-:W0:Y:S01]  /*01c0*/  LDC.64 R8, c[0x0][0x230] ;  /* 0x00008c00ff087b82 */ /* 0x000e220000000a00 */
[----:B------:R-:W-:Y:S01]  /*01d0*/  ISETP.LT.AND P0, PT, R16, 0x500, !P0 ;  /* 0x000005001000780c */ /* 0x000fe20004701270 */
[----:B------:R-:W-:Y:S01]  /*01e0*/  IMAD R21, R21, 0x500, R20 ;  /* 0x0000050015157824 */ /* 0x000fe200078e0214 */
[----:B------:R-:W3:Y:S03]  /*01f0*/  @!P1 LDG.E.EL.64 R6, desc[UR6][R18.64] ;  /* 0x0000000612069981 */ /* 0x000ee6000c2e1b00 */
[----:B-----5:R-:W-:Y:S01]  /*0200*/  IMAD.WIDE R20, R21, 0x4, R4 ;  /* 0x0000000415147825 */ /* 0x020fe200078e0204 */
[----:B------:R-:W-:-:S03]  /*0210*/  CS2R R4, SRZ ;  /* 0x0000000000047805 */ /* 0x000fc6000001ff00 */
[----:B------:R-:W-:Y:S01]  /*0220*/  IMAD.WIDE R22, R17, 0x4, R10 ;  /* 0x0000000411167825 */ /* 0x000fe200078e020a */
[----:B------:R-:W-:-:S03]  /*0230*/  CS2R R10, SRZ ;  /* 0x00000000000a7805 */ /* 0x000fc6000001ff00 */
[----:B------:R-:W3:Y:S04]  /*0240*/  @P0 LDG.E.EL.64 R4, desc[UR6][R20.64] ;  /* 0x0000000614040981 */ /* 0x000ee8000c2e1b00 */
[----:B------:R-:W4:Y:S01]  /*0250*/  @!P1 LDG.E.EL.64 R10, desc[UR6][R22.64] ;  /* 0x00000006160a9981 */ /* 0x000f22000c2e1b00 */
[----:B0-----:R-:W-:Y:S01]  /*0260*/  IMAD.WIDE R16, R17, 0x4, R8 ;  /* 0x0000000411107825 */ /* 0x001fe200078e0208 */
[----:B------:R-:W-:-:S06]  /*0270*/  CS2R R8, SRZ ;  /* 0x0000000000087805 */ /* 0x000fcc000001ff00 */
[----:B------:R0:W4:Y:S01]  /*0280*/  @!P1 LDG.E.EL.64 R8, desc[UR6][R16.64] ;  /* 0x0000000610089981 */ /* 0x000122000c2e1b00 */
[----:B------:R-:W1:Y:S01]  /*0290*/  S2UR UR5, SR_CgaCtaId ;  /* 0x00000000000579c3 */ /* 0x000e620000008800 */
[----:B0-----:R-:W-:Y:S01]  /*02a0*/  IMAD.MOV.U32 R17, RZ, RZ, 0x3e800000 ;  /* 0x3e800000ff117424 */ /* 0x001fe200078e00ff */
[----:B------:R-:W-:Y:S02]  /*02b0*/  UMOV UR4, 0x400 ;  /* 0x0000040000047882 */ /* 0x000fe40000000000 */
[----:B-1----:R-:W-:Y:S01]  /*02c0*/  UPRMT UR4, UR5, 0x654, UR4 ;  /* 0x0000065405047896 */ /* 0x002fe20008000004 */
[----:B------:R-:W-:Y:S02]  /*02d0*/  LOP3.LUT R14, R14, 0x2, R13, 0xf8, !PT ;  /* 0x000000020e0e7812 */ /* 0x000fe400078ef80d */
[----:B------:R-:W-:Y:S01]  /*02e0*/  LOP3.LUT R13, R13, 0xfc, RZ, 0xc0, !PT ;  /* 0x000000fc0d0d7812 */ /* 0x000fe200078ec0ff */
[----:B--2---:R-:W-:Y:S01]  /*02f0*/  FADD R2, R2, 0.0010000000474974513054 ;  /* 0x3a83126f02027421 */ /* 0x004fe20000000000 */
[----:B------:R-:W-:-:S03]  /*0300*/  FADD R3, R3, 0.0010000000474974513054 ;  /* 0x3a83126f03037421 */ /* 0x000fc60000000000 */
[----:B------:R-:W0:Y:S08]  /*0310*/  MUFU.SQRT R20, R2 ;  /* 0x0000000200147308 */ /* 0x000e300000002000 */
[----:B------:R-:W1:Y:S01]  /*0320*/  MUFU.SQRT R18, R3 ;  /* 0x0000000300127308 */ /* 0x000e620000002000 */
[C---:B0-----:R-:W-:Y:S02]  /*0330*/  FSETP.GT.AND P0, PT, R20.reuse, 8.50705917302346158658e+37, PT ;  /* 0x7e8000001400780b */ /* 0x041fe40003f04000 */
[----:B------:R-:W-:-:S02]  /*0340*/  FSETP.GEU.AND P2, PT, R20, 1.175494350822287508e-38, PT ;  /* 0x008000001400780b */ /* 0x000fc40003f4e000 */
[C---:B-1----:R-:W-:Y:S02]  /*0350*/  FSETP.GT.AND P1, PT, R18.reuse, 8.50705917302346158658e+37, PT ;  /* 0x7e8000001200780b */ /* 0x042fe40003f24000 */
[----:B------:R-:W-:-:S07]  /*0360*/  FSETP.GEU.AND P3, PT, R18, 1.175494350822287508e-38, PT ;  /* 0x008000001200780b */ /* 0x000fce0003f6e000 */
[----:B------:R-:W-:-:S04]  /*0370*/  @P0 FMUL R20, R20, 0.25 ;  /* 0x3e80000014140820 */ /* 0x000fc80000400000 */
[----:B------:R-:W-:Y:S01]  /*0380*/  @!P2 FMUL R20, R20, 16777216 ;  /* 0x4b8000001414a820 */ /* 0x000fe20000400000 */
[----:B------:R-:W-:-:S04]  /*0390*/  @P1 FMUL R18, R18, 0.25 ;  /* 0x3e80000012121820 */ /* 0x000fc80000400000 */
[----:B------:R-:W-:Y:S01]  /*03a0*/  @!P3 FMUL R18, R18, 16777216 ;  /* 0x4b8000001212b820 */ /* 0x000fe20000400000 */
[----:B------:R-:W0:Y:S01]  /*03b0*/  MUFU.RCP R20, R20 ;  /* 0x0000001400147308 */ /* 0x000e220000001000 */
[----:B------:R-:W-:-:S07]  /*03c0*/  FSEL R3, R17, 1, P0 ;  /* 0x3f80000011037808 */ /* 0x000fce0000000000 */
[----:B------:R-:W1:Y:S01]  /*03d0*/  MUFU.RCP R18, R18 ;  /* 0x0000001200127308 */ /* 0x000e620000001000 */
[----:B------:R-:W-:Y:S01]  /*03e0*/  FSEL R17, R17, 1, P1 ;  /* 0x3f80000011117808 */ /* 0x000fe20000800000 */
[----:B------:R-:W-:Y:S01]  /*03f0*/  @!P2 FMUL R3, R3, 16777216 ;  /* 0x4b8000000303a820 */ /* 0x000fe20000400000 */
[----:B---3--:R-:W-:-:S03]  /*0400*/  FADD R5, -R7, R5 ;  /* 0x0000000507057221 */ /* 0x008fc60000000100 */
[----:B------:R-:W-:Y:S01]  /*0410*/  @!P3 FMUL R17, R17, 16777216 ;  /* 0x4b8000001111b820 */ /* 0x000fe20000400000 */
[----:B------:R-:W-:Y:S01]  /*0420*/  FADD R4, -R6, R4 ;  /* 0x0000000406047221 */ /* 0x000fe20000000100 */
[----:B0-----:R-:W-:Y:S01]  /*0430*/  FMUL R7, R20, R3 ;  /* 0x0000000314077220 */ /* 0x001fe20000400000 */
[----:B------:R-:W-:Y:S01]  /*0440*/  SHF.R.U32.HI R2, RZ, 0x1, R12 ;  /* 0x00000001ff027819 */ /* 0x000fe2000001160c */
[----:B------:R-:W-:Y:S02]  /*0450*/  IMAD.SHL.U32 R12, R12, 0x8, RZ ;  /* 0x000000080c0c7824 */ /* 0x000fe400078e00ff */
[----:B-1----:R-:W-:Y:S01]  /*0460*/  FMUL R18, R18, R17 ;  /* 0x0000001112127220 */ /* 0x002fe20000400000 */
[----:B------:R-:W-:-:S03]  /*0470*/  FMUL R7, R4, R7 ;  /* 0x0000000704077220 */ /* 0x000fc60000400000 */
[----:B------:R-:W-:Y:S01]  /*0480*/  FMUL R18, R5, R18 ;  /* 0x0000001205127220 */ /* 0x000fe20000400000 */
[----:B------:R-:W-:Y:S01]  /*0490*/  SGXT.U32 R3, R2, 0x6 ;  /* 0x000000060203781a */ /* 0x000fe20000000000 */
[----:B----4-:R-:W-:Y:S01]  /*04a0*/  FFMA R7, R7, R10, R8 ;  /* 0x0000000a07077223 */ /* 0x010fe20000000008 */
[----:B------:R-:W-:Y:S01]  /*04b0*/  LOP3.LUT R2, R12, 0xf8, RZ, 0xc0, !PT ;  /* 0x000000f80c027812 */ /* 0x000fe200078ec0ff */
[----:B------:R-:W-:Y:S01]  /*04c0*/  FFMA R9, R18, R11, R9 ;  /* 0x0000000b12097223 */ /* 0x000fe20000000009 */
[----:B------:R-:W-:Y:S02]  /*04d0*/  LOP3.LUT R15, R15, 0xf8, R12, 0xf8, !PT ;  /* 0x000000f80f0f7812 */ /* 0x000fe400078ef80c */
[----:B------:R-:W-:Y:S01]  /*04e0*/  FSETP.GEU.AND P1, PT, R7, RZ, PT ;  /* 0x000000ff0700720b */ /* 0x000fe20003f2e000 */
[----:B------:R-:W-:Y:S01]  /*04f0*/  VIADD R2, R2, UR4 ;  /* 0x0000000402027c36 */ /* 0x000fe20008000000 */
[----:B------:R-:W-:Y:S02]  /*0500*/  FSETP.GEU.AND P2, PT, R9, RZ, PT ;  /* 0x000000ff0900720b */ /* 0x000fe40003f4e000 */
[----:B------:R-:W-:Y:S01]  /*0510*/  FSEL R7, R7, RZ, P1 ;  /* 0x000000ff07077208 */ /* 0x000fe20000800000 */
[----:B------:R-:W-:Y:S01]  /*0520*/  IMAD R2, R15, 0x4, R2 ;  /* 0x000000040f027824 */ /* 0x000fe200078e0202 */
[----:B------:R-:W-:-:S04]  /*0530*/  FSEL R9, R9, RZ, P2 ;  /* 0x000000ff09097208 */ /* 0x000fc80001000000 */
[----:B------:R0:W-:Y:S04]  /*0540*/  STS [R2], R7 ;  /* 0x0000000702007388 */ /* 0x0001e80000000800 */
[----:B------:R0:W-:Y:S01]  /*0550*/  STS [R2+0x14], R9 ;  /* 0x0000140902007388 */ /* 0x0001e20000000800 */
[----:B------:R-:W-:Y:S01]  /*0560*/  LOP3.LUT R0, R0, R3, RZ, 0xfc, !PT ;  /* 0x0000000300007212 */ /* 0x000fe200078efcff */
[----:B------:R-:W-:Y:S01]  /*0570*/  BAR.SYNC.DEFER_BLOCKING 0x0 ;  /* 0x0000000000007b1d */ /* 0x000fe20000010000 */
[----:B------:R-:W-:-:S04]  /*0580*/  ISETP.GE.AND P0, PT, R14, 0x4, PT ;  /* 0x000000040e00780c */ /* 0x000fc80003f06270 */
[----:B------:R-:W-:Y:S02]  /*0590*/  ISETP.LT.AND P0, PT, R0, 0x500, !P0 ;  /* 0x000005000000780c */ /* 0x000fe40004701270 */
[----:B------:R-:W-:-:S04]  /*05a0*/  LOP3.LUT R12, R12, 0x3f8, RZ, 0xc0, !PT ;  /* 0x000003f80c0c7812 */ /* 0x000fc800078ec0ff */
[----:B------:R-:W-:-:S07]  /*05b0*/  IADD3 R12, R12, UR4, R13 ;  /* 0x000000040c0c7c10 */ /* 0x000fce000fffe00d */
[----:B0-----:R-:W-:Y:S05]  /*05c0*/  @!P0 EXIT ;  /* 0x000000000000894d */ /* 0x001fea0003800000 */
[----:B------:R-:W-:Y:S01]  /*05d0*/  LDS R8, [R12] ;  /* 0x000000000c087984 */ /* 0x000fe20000000800 */
[----:B------:R-:W-:Y:S01]  /*05e0*/  IMAD.HI R4, R0, 0x66666667, RZ ;  /* 0x6666666700047827 */ /* 0x000fe200078e02ff */
[----:B------:R-:W0:Y:S02]  /*05f0*/  LDC.64 R2, c[0x0][0x238] ;  /* 0x00008e00ff027b82 */ /* 0x000e240000000a00 */
[----:B------:R-:W1:Y:S02]  /*0600*/  LDS R9, [R12+0x4] ;  /* 0x000004000c097984 */ /* 0x000e640000000800 */
[----:B------:R-:W-:-:S04]  /*0610*/  SHF.R.U32.HI R5, RZ, 0x1f, R4 ;  /* 0x0000001fff057819 */ /* 0x000fc80000011604 */
[----:B------:R-:W-:-:S05]  /*0620*/  LEA.HI.SX32 R5, R4, R5, 0x19 ;  /* 0x0000000504057211 */ /* 0x000fca00078fcaff */
[----:B------:R-:W-:-:S04]  /*0630*/  IMAD R7, R5, -0x140, R0 ;  /* 0xfffffec005077824 */ /* 0x000fc800078e0200 */
[----:B------:R-:W-:-:S04]  /*0640*/  IMAD R14, R7, 0x4, R14 ;  /* 0x00000004070e7824 */ /* 0x000fc800078e020e */
[----:B------:R-:W-:-:S04]  /*0650*/  IMAD R5, R5, 0x2080, R14 ;  /* 0x0000208005057824 */ /* 0x000fc800078e020e */
[----:B0-----:R-:W-:-:S05]  /*0660*/  IMAD.WIDE R2, R5, 0x4, R2 ;  /* 0x0000000405027825 */ /* 0x001fca00078e0202 */
[----:B-1----:R-:W-:Y:S01]  /*0670*/  STG.E.64 desc[UR6][R2.64], R8 ;  /* 0x0000000802007986 */ /* 0x002fe2000c101b06 */
[----:B------:R-:W-:Y:S05]  /*0680*/  EXIT ;  /* 0x000000000000794d */ /* 0x000fea0003800000 */
.L_x_0:
[----:B------:R-:W-:-:S00]  /*0690*/  BRA `(.L_x_0) ;  /* 0xfffffffc00fc7947 */ /* 0x000fc0000383ffff */
[----:B------:R-:W-:-:S00]  /*06a0*/  NOP ;  /* 0x0000000000007918 */ /* 0x000fc00000000000 */
        /* <DEDUP_REMOVED lines=13> */
.L_x_1:


//--------------------- .nv.global.init           --------------------------
	.section	.nv.global.init,"aw",@progbits
.nv.global.init:
	.type		_$_str,@object
	.size		_$_str,(_$_str_$_2 - _$_str)
_$_str:
        /*0000*/ 	.byte	0x5f, 0x5f, 0x43, 0x55, 0x44, 0x41, 0x5f, 0x46, 0x54, 0x5a, 0x00
	.type		_$_str_$_2,@object
	.size		_$_str_$_2,(.L_1 - _$_str_$_2)
_$_str_$_2:
        /*000b*/ 	.byte	0x5f, 0x5f, 0x43, 0x55, 0x44, 0x41, 0x5f, 0x50, 0x52, 0x45, 0x43, 0x5f, 0x53, 0x51, 0x52, 0x54
        /*001b*/ 	.byte	0x00
.L_1:


//--------------------- .nv.shared.triton_poi_fused__native_batch_norm_legit_no_training_relu_47 --------------------------
	.section	.nv.shared.triton_poi_fused__native_batch_norm_legit_no_training_relu_47,"aw",@nobits
	.sectionflags	@""
	.align	16
	.zero		1024


//--------------------- .nv.constant0.triton_poi_fused__native_batch_norm_legit_no_training_relu_47 --------------------------
	.section	.nv.constant0.triton_poi_fused__native_batch_norm_legit_no_training_relu_47,"a",@progbits
	.sectionflags	@""
	.align	4
.nv.constant0.triton_poi_fused__native_batch_norm_legit_no_training_relu_47:
	.zero		584
